//
// Generated by NVIDIA NVVM Compiler
//
// Compiler Build ID: CL-36424714
// Cuda compilation tools, release 13.0, V13.0.88
// Based on NVVM 20.0.0
//

.version 9.0
.target sm_100
.address_size 64

	// .globl	_Z18shfl_sync_with_expv

.visible .entry _Z18shfl_sync_with_expv()
{
	.reg .b32 	%r<21>;

	mov.b32 	%r19, 0;
	mov.b32 	%r20, -1;
	// begin inline asm
	shfl.sync.up.b32 %r1, %r2, %r3, %r19, %r20;
	// end inline asm
	// begin inline asm
	shfl.sync.down.b32 %r6, %r7, %r8, %r19, %r20;
	// end inline asm
	// begin inline asm
	shfl.sync.idx.b32 %r11, %r12, %r13, %r19, %r20;
	// end inline asm
	// begin inline asm
	shfl.sync.bfly.b32 %r16, %r17, %r18, %r19, %r20;
	// end inline asm
	ret;

}


// ===== COMPILED SASS (sm_100) =====

	.target	sm_100

	.elftype	@"ET_EXEC"


//--------------------- .note.nv.tkinfo           --------------------------
	.section	.note.nv.tkinfo,"",@"SHT_NOTE"
	.sectionflags	@"SHF_NOTE_NV_TKINFO"
	.tkinfo
        /*0018*/ 	.word	0x00000002
        /*0030*/ 	.string	""
        /*0030*/ 	.string	"ptxas"
        /*0030*/ 	.string	"Cuda compilation tools, release 13.0, V13.0.88"
        /*0030*/ 	.string	"Build cuda_13.0.r13.0/compiler.36424714_0"
        /*0030*/ 	.string	"-arch sm_100 -m 64 "



//--------------------- .note.nv.cuinfo           --------------------------
	.section	.note.nv.cuinfo,"",@"SHT_NOTE"
	.sectionflags	@"SHF_NOTE_NV_CUINFO"
        /*0018*/ 	.short	0x0002
        /*001a*/ 	.short	0x0064
        /*001c*/ 	.short	0x0082
	.zero		2


//--------------------- .nv.info                  --------------------------
	.section	.nv.info,"",@"SHT_CUDA_INFO"
	.align	4


	//----- nvinfo : EIATTR_REGCOUNT
	.align		4
        /*0000*/ 	.byte	0x04, 0x2f
        /*0002*/ 	.short	(.L_1 - .L_0)
	.align		4
.L_0:
        /*0004*/ 	.word	index@(_Z18shfl_sync_with_expv)
        /*0008*/ 	.word	0x00000004


	//----- nvinfo : EIATTR_FRAME_SIZE
	.align		4
.L_1:
        /*000c*/ 	.byte	0x04, 0x11
        /*000e*/ 	.short	(.L_3 - .L_2)
	.align		4
.L_2:
        /*0010*/ 	.word	index@(_Z18shfl_sync_with_expv)
        /*0014*/ 	.word	0x00000000


	//----- nvinfo : EIATTR_MIN_STACK_SIZE
	.align		4
.L_3:
        /*0018*/ 	.byte	0x04, 0x12
        /*001a*/ 	.short	(.L_5 - .L_4)
	.align		4
.L_4:
        /*001c*/ 	.word	index@(_Z18shfl_sync_with_expv)
        /*0020*/ 	.word	0x00000000
.L_5:


//--------------------- .nv.compat                --------------------------
	.section	.nv.compat,"",@"SHT_CUDA_COMPAT_INFO"
	.align	4
        /*0000*/ 	.byte	0x02, 0x09, 0x00, 0x00, 0x02, 0x02, 0x01, 0x00, 0x02, 0x05, 0x05, 0x00, 0x03, 0x07, 0x01, 0x01
        /*0010*/ 	.byte	0x02, 0x03, 0x00, 0x00, 0x02, 0x06, 0x01, 0x00, 0x04, 0x0b, 0x08, 0x00, 0x09, 0x00, 0x00, 0x00
        /*0020*/ 	.byte	0x00, 0x00, 0x00, 0x00


//--------------------- .nv.info._Z18shfl_sync_with_expv --------------------------
	.section	.nv.info._Z18shfl_sync_with_expv,"",@"SHT_CUDA_INFO"
	.sectionflags	@""
	.align	4


	//----- nvinfo : EIATTR_CUDA_API_VERSION
	.align		4
        /*0000*/ 	.byte	0x04, 0x37
        /*0002*/ 	.short	(.L_7 - .L_6)
.L_6:
        /*0004*/ 	.word	0x00000082


	//----- nvinfo : EIATTR_SPARSE_MMA_MASK
	.align		4
.L_7:
        /*0008*/ 	.byte	0x03, 0x50
        /*000a*/ 	.short	0x0000


	//----- nvinfo : EIATTR_MAXREG_COUNT
	.align		4
        /*000c*/ 	.byte	0x03, 0x1b
        /*000e*/ 	.short	0x00ff


	//----- nvinfo : EIATTR_MERCURY_ISA_VERSION
	.align		4
        /*0010*/ 	.byte	0x03, 0x5f
        /*0012*/ 	.short	0x0101


	//----- nvinfo : EIATTR_VRC_CTA_INIT_COUNT
	.align		4
        /*0014*/ 	.byte	0x02, 0x4a
	.zero		1
	.zero		1


	//----- nvinfo : EIATTR_EXIT_INSTR_OFFSETS
	.align		4
        /*0018*/ 	.byte	0x04, 0x1c
        /*001a*/ 	.short	(.L_9 - .L_8)


	//   ....[0]....
.L_8:
        /*001c*/ 	.word	0x00000010


	//----- nvinfo : EIATTR_SW_WAR
	.align		4
.L_9:
        /*0020*/ 	.byte	0x04, 0x36
        /*0022*/ 	.short	(.L_11 - .L_10)
.L_10:
        /*0024*/ 	.word	0x00000008
.L_11:


//--------------------- .nv.callgraph             --------------------------
	.section	.nv.callgraph,"",@"SHT_CUDA_CALLGRAPH"
	.align	4
	.sectionentsize	8
	.align		4
        /*0000*/ 	.word	0x00000000
	.align		4
        /*0004*/ 	.word	0xffffffff
	.align		4
        /*0008*/ 	.word	0x00000000
	.align		4
        /*000c*/ 	.word	0xfffffffe
	.align		4
        /*0010*/ 	.word	0x00000000
	.align		4
        /*0014*/ 	.word	0xfffffffd
	.align		4
        /*0018*/ 	.word	0x00000000
	.align		4
        /*001c*/ 	.word	0xfffffffc


//--------------------- .text._Z18shfl_sync_with_expv --------------------------
	.section	.text._Z18shfl_sync_with_expv,"ax",@progbits
	.align	128
        .global         _Z18shfl_sync_with_expv
        .type           _Z18shfl_sync_with_expv,@function
        .size           _Z18shfl_sync_with_expv,(.L_x_1 - _Z18shfl_sync_with_expv)
        .other          _Z18shfl_sync_with_expv,@"STO_CUDA_ENTRY STV_DEFAULT"
_Z18shfl_sync_with_expv:
.text._Z18shfl_sync_with_expv:
[----:B------:R-:W-:Y:S01]  /*0000*/  LDC R1, c[0x0][0x37c] ;  /* 0x0000df00ff017b82 */ /* 0x000fe20000000800 */
[----:B------:R-:W-:Y:S05]  /*0010*/  EXIT ;  /* 0x000000000000794d */ /* 0x000fea0003800000 */
.L_x_0:
[----:B------:R-:W-:-:S00]  /*0020*/  BRA `(.L_x_0) ;  /* 0xfffffffc00fc7947 */ /* 0x000fc0000383ffff */
[----:B------:R-:W-:-:S00]  /*0030*/  NOP ;  /* 0x0000000000007918 */ /* 0x000fc00000000000 */
        /* <DEDUP_REMOVED lines=12> */
.L_x_1:


//--------------------- .nv.shared.reserved.0     --------------------------
	.section	.nv.shared.reserved.0,"aw",@nobits
	.weak		__nv_reservedSMEM_offset_0_alias
	.size		__nv_reservedSMEM_offset_0_alias, 0, 64
	.other		__nv_reservedSMEM_offset_0_alias,@"STO_CUDA_RESERVED_SHARED STV_DEFAULT"
__nv_reservedSMEM_offset_0_alias:
	.zero		0
	.zero		64


//--------------------- .nv.constant0._Z18shfl_sync_with_expv --------------------------
	.section	.nv.constant0._Z18shfl_sync_with_expv,"a",@progbits
	.sectionflags	@""
	.align	4
.nv.constant0._Z18shfl_sync_with_expv:
	.zero		896


//--------------------- SYMBOLS --------------------------

	.type		.nv.reservedSmem.offset0,@object
	.size		.nv.reservedSmem.offset0,0x4
